//
// Generated by NVIDIA NVVM Compiler
//
// Compiler Build ID: CL-36424714
// Cuda compilation tools, release 13.0, V13.0.88
// Based on NVVM 20.0.0
//

.version 9.0
.target sm_100
.address_size 64

	// .globl	_Z3dotPfS_S_
// _ZZ3dotPfS_S_E5cache has been demoted

.visible .entry _Z3dotPfS_S_(
	.param .u64 .ptr .align 1 _Z3dotPfS_S__param_0,
	.param .u64 .ptr .align 1 _Z3dotPfS_S__param_1,
	.param .u64 .ptr .align 1 _Z3dotPfS_S__param_2
)
{
	.reg .pred 	%p<7>;
	.reg .b32 	%r<18>;
	.reg .b32 	%f<14>;
	.reg .b64 	%rd<12>;
	// demoted variable
	.shared .align 4 .b8 _ZZ3dotPfS_S_E5cache[1024];
	ld.param.u64 	%rd3, [_Z3dotPfS_S__param_0];
	ld.param.u64 	%rd4, [_Z3dotPfS_S__param_1];
	ld.param.u64 	%rd5, [_Z3dotPfS_S__param_2];
	mov.u32 	%r1, %tid.x;
	mov.u32 	%r2, %ctaid.x;
	mov.u32 	%r17, %ntid.x;
	mad.lo.s32 	%r16, %r2, %r17, %r1;
	setp.gt.s32 	%p1, %r16, 31;
	mov.f32 	%f13, 0f00000000;
	@%p1 bra 	$L__BB0_3;
	mov.u32 	%r11, %nctaid.x;
	mul.lo.s32 	%r5, %r17, %r11;
	cvta.to.global.u64 	%rd1, %rd3;
	cvta.to.global.u64 	%rd2, %rd4;
	mov.f32 	%f13, 0f00000000;
$L__BB0_2:
	mul.wide.s32 	%rd6, %r16, 4;
	add.s64 	%rd7, %rd1, %rd6;
	ld.global.f32 	%f6, [%rd7];
	add.s64 	%rd8, %rd2, %rd6;
	ld.global.f32 	%f7, [%rd8];
	fma.rn.f32 	%f13, %f6, %f7, %f13;
	add.s32 	%r16, %r16, %r5;
	setp.lt.s32 	%p2, %r16, 32;
	@%p2 bra 	$L__BB0_2;
$L__BB0_3:
	shl.b32 	%r12, %r1, 2;
	mov.u32 	%r13, _ZZ3dotPfS_S_E5cache;
	add.s32 	%r8, %r13, %r12;
	st.shared.f32 	[%r8], %f13;
	bar.sync 	0;
	setp.lt.u32 	%p3, %r17, 2;
	@%p3 bra 	$L__BB0_7;
$L__BB0_4:
	shr.u32 	%r10, %r17, 1;
	setp.ge.u32 	%p4, %r1, %r10;
	@%p4 bra 	$L__BB0_6;
	shl.b32 	%r14, %r10, 2;
	add.s32 	%r15, %r8, %r14;
	ld.shared.f32 	%f8, [%r15];
	ld.shared.f32 	%f9, [%r8];
	add.f32 	%f10, %f8, %f9;
	st.shared.f32 	[%r8], %f10;
$L__BB0_6:
	bar.sync 	0;
	setp.gt.u32 	%p5, %r17, 3;
	mov.u32 	%r17, %r10;
	@%p5 bra 	$L__BB0_4;
$L__BB0_7:
	setp.ne.s32 	%p6, %r1, 0;
	@%p6 bra 	$L__BB0_9;
	ld.shared.f32 	%f11, [_ZZ3dotPfS_S_E5cache];
	cvta.to.global.u64 	%rd9, %rd5;
	mul.wide.u32 	%rd10, %r2, 4;
	add.s64 	%rd11, %rd9, %rd10;
	st.global.f32 	[%rd11], %f11;
$L__BB0_9:
	ret;

}


// ===== COMPILED SASS (sm_100) =====

	.target	sm_100

	.elftype	@"ET_EXEC"


//--------------------- .note.nv.tkinfo           --------------------------
	.section	.note.nv.tkinfo,"",@"SHT_NOTE"
	.sectionflags	@"SHF_NOTE_NV_TKINFO"
	.tkinfo
        /*0018*/ 	.word	0x00000002
        /*0030*/ 	.string	""
        /*0030*/ 	.string	"ptxas"
        /*0030*/ 	.string	"Cuda compilation tools, release 13.0, V13.0.88"
        /*0030*/ 	.string	"Build cuda_13.0.r13.0/compiler.36424714_0"
        /*0030*/ 	.string	"-arch sm_100 -m 64 "



//--------------------- .note.nv.cuinfo           --------------------------
	.section	.note.nv.cuinfo,"",@"SHT_NOTE"
	.sectionflags	@"SHF_NOTE_NV_CUINFO"
        /*0018*/ 	.short	0x0002
        /*001a*/ 	.short	0x0064
        /*001c*/ 	.short	0x0082
	.zero		2


//--------------------- .nv.info                  --------------------------
	.section	.nv.info,"",@"SHT_CUDA_INFO"
	.align	4


	//----- nvinfo : EIATTR_REGCOUNT
	.align		4
        /*0000*/ 	.byte	0x04, 0x2f
        /*0002*/ 	.short	(.L_1 - .L_0)
	.align		4
.L_0:
        /*0004*/ 	.word	index@(_Z3dotPfS_S_)
        /*0008*/ 	.word	0x00000012


	//----- nvinfo : EIATTR_FRAME_SIZE
	.align		4
.L_1:
        /*000c*/ 	.byte	0x04, 0x11
        /*000e*/ 	.short	(.L_3 - .L_2)
	.align		4
.L_2:
        /*0010*/ 	.word	index@(_Z3dotPfS_S_)
        /*0014*/ 	.word	0x00000000


	//----- nvinfo : EIATTR_MIN_STACK_SIZE
	.align		4
.L_3:
        /*0018*/ 	.byte	0x04, 0x12
        /*001a*/ 	.short	(.L_5 - .L_4)
	.align		4
.L_4:
        /*001c*/ 	.word	index@(_Z3dotPfS_S_)
        /*0020*/ 	.word	0x00000000
.L_5:


//--------------------- .nv.compat                --------------------------
	.section	.nv.compat,"",@"SHT_CUDA_COMPAT_INFO"
	.align	4
        /*0000*/ 	.byte	0x02, 0x09, 0x00, 0x00, 0x02, 0x02, 0x01, 0x00, 0x02, 0x05, 0x05, 0x00, 0x03, 0x07, 0x01, 0x01
        /*0010*/ 	.byte	0x02, 0x03, 0x00, 0x00, 0x02, 0x06, 0x01, 0x00, 0x04, 0x0b, 0x08, 0x00, 0x09, 0x00, 0x00, 0x00
        /*0020*/ 	.byte	0x00, 0x00, 0x00, 0x00


//--------------------- .nv.info._Z3dotPfS_S_     --------------------------
	.section	.nv.info._Z3dotPfS_S_,"",@"SHT_CUDA_INFO"
	.sectionflags	@""
	.align	4


	//----- nvinfo : EIATTR_CUDA_API_VERSION
	.align		4
        /*0000*/ 	.byte	0x04, 0x37
        /*0002*/ 	.short	(.L_7 - .L_6)
.L_6:
        /*0004*/ 	.word	0x00000082


	//----- nvinfo : EIATTR_KPARAM_INFO
	.align		4
.L_7:
        /*0008*/ 	.byte	0x04, 0x17
        /*000a*/ 	.short	(.L_9 - .L_8)
.L_8:
        /*000c*/ 	.word	0x00000000
        /*0010*/ 	.short	0x0002
        /*0012*/ 	.short	0x0010
        /*0014*/ 	.byte	0x00, 0xf5, 0x21, 0x00


	//----- nvinfo : EIATTR_KPARAM_INFO
	.align		4
.L_9:
        /*0018*/ 	.byte	0x04, 0x17
        /*001a*/ 	.short	(.L_11 - .L_10)
.L_10:
        /*001c*/ 	.word	0x00000000
        /*0020*/ 	.short	0x0001
        /*0022*/ 	.short	0x0008
        /*0024*/ 	.byte	0x00, 0xf5, 0x21, 0x00


	//----- nvinfo : EIATTR_KPARAM_INFO
	.align		4
.L_11:
        /*0028*/ 	.byte	0x04, 0x17
        /*002a*/ 	.short	(.L_13 - .L_12)
.L_12:
        /*002c*/ 	.word	0x00000000
        /*0030*/ 	.short	0x0000
        /*0032*/ 	.short	0x0000
        /*0034*/ 	.byte	0x00, 0xf5, 0x21, 0x00


	//----- nvinfo : EIATTR_SPARSE_MMA_MASK
	.align		4
.L_13:
        /*0038*/ 	.byte	0x03, 0x50
        /*003a*/ 	.short	0x0000


	//----- nvinfo : EIATTR_MAXREG_COUNT
	.align		4
        /*003c*/ 	.byte	0x03, 0x1b
        /*003e*/ 	.short	0x00ff


	//----- nvinfo : EIATTR_NUM_BARRIERS
	.align		4
        /*0040*/ 	.byte	0x02, 0x4c
        /*0042*/ 	.byte	0x01
	.zero		1


	//----- nvinfo : EIATTR_MERCURY_ISA_VERSION
	.align		4
        /*0044*/ 	.byte	0x03, 0x5f
        /*0046*/ 	.short	0x0101


	//----- nvinfo : EIATTR_VRC_CTA_INIT_COUNT
	.align		4
        /*0048*/ 	.byte	0x02, 0x4a
	.zero		1
	.zero		1


	//----- nvinfo : EIATTR_EXIT_INSTR_OFFSETS
	.align		4
        /*004c*/ 	.byte	0x04, 0x1c
        /*004e*/ 	.short	(.L_15 - .L_14)


	//   ....[0]....
.L_14:
        /*0050*/ 	.word	0x000002d0


	//   ....[1]....
        /*0054*/ 	.word	0x00000350


	//----- nvinfo : EIATTR_CRS_STACK_SIZE
	.align		4
.L_15:
        /*0058*/ 	.byte	0x04, 0x1e
        /*005a*/ 	.short	(.L_17 - .L_16)
.L_16:
        /*005c*/ 	.word	0x00000000


	//----- nvinfo : EIATTR_CBANK_PARAM_SIZE
	.align		4
.L_17:
        /*0060*/ 	.byte	0x03, 0x19
        /*0062*/ 	.short	0x0018


	//----- nvinfo : EIATTR_PARAM_CBANK
	.align		4
        /*0064*/ 	.byte	0x04, 0x0a
        /*0066*/ 	.short	(.L_19 - .L_18)
	.align		4
.L_18:
        /*0068*/ 	.word	index@(.nv.constant0._Z3dotPfS_S_)
        /*006c*/ 	.short	0x0380
        /*006e*/ 	.short	0x0018


	//----- nvinfo : EIATTR_SW_WAR
	.align		4
.L_19:
        /*0070*/ 	.byte	0x04, 0x36
        /*0072*/ 	.short	(.L_21 - .L_20)
.L_20:
        /*0074*/ 	.word	0x00000008
.L_21:


//--------------------- .nv.callgraph             --------------------------
	.section	.nv.callgraph,"",@"SHT_CUDA_CALLGRAPH"
	.align	4
	.sectionentsize	8
	.align		4
        /*0000*/ 	.word	0x00000000
	.align		4
        /*0004*/ 	.word	0xffffffff
	.align		4
        /*0008*/ 	.word	0x00000000
	.align		4
        /*000c*/ 	.word	0xfffffffe
	.align		4
        /*0010*/ 	.word	0x00000000
	.align		4
        /*0014*/ 	.word	0xfffffffd
	.align		4
        /*0018*/ 	.word	0x00000000
	.align		4
        /*001c*/ 	.word	0xfffffffc


//--------------------- .text._Z3dotPfS_S_        --------------------------
	.section	.text._Z3dotPfS_S_,"ax",@progbits
	.align	128
        .global         _Z3dotPfS_S_
        .type           _Z3dotPfS_S_,@function
        .size           _Z3dotPfS_S_,(.L_x_6 - _Z3dotPfS_S_)
        .other          _Z3dotPfS_S_,@"STO_CUDA_ENTRY STV_DEFAULT"
_Z3dotPfS_S_:
.text._Z3dotPfS_S_:
[----:B------:R-:W-:Y:S01]  /*0000*/  LDC R1, c[0x0][0x37c] ;  /* 0x0000df00ff017b82 */ /* 0x000fe20000000800 */
[----:B------:R-:W0:Y:S01]  /*0010*/  S2R R12, SR_TID.X ;  /* 0x00000000000c7919 */ /* 0x000e220000002100 */
[----:B------:R-:W1:Y:S01]  /*0020*/  LDCU UR4, c[0x0][0x360] ;  /* 0x00006c00ff0477ac */ /* 0x000e620008000800 */
[----:B------:R-:W-:Y:S01]  /*0030*/  BSSY.RECONVERGENT B0, `(.L_x_0) ;  /* 0x0000015000007945 */ /* 0x000fe20003800200 */
[----:B------:R-:W-:Y:S01]  /*0040*/  IMAD.MOV.U32 R11, RZ, RZ, RZ ;  /* 0x000000ffff0b7224 */ /* 0x000fe200078e00ff */
[----:B------:R-:W0:Y:S01]  /*0050*/  S2R R13, SR_CTAID.X ;  /* 0x00000000000d7919 */ /* 0x000e220000002500 */
[----:B------:R-:W2:Y:S01]  /*0060*/  LDCU.64 UR6, c[0x0][0x358] ;  /* 0x00006b00ff0677ac */ /* 0x000ea20008000a00 */
[----:B-1----:R-:W-:Y:S02]  /*0070*/  IMAD.U32 R10, RZ, RZ, UR4 ;  /* 0x00000004ff0a7e24 */ /* 0x002fe4000f8e00ff */
[----:B0-----:R-:W-:-:S05]  /*0080*/  IMAD R0, R13, UR4, R12 ;  /* 0x000000040d007c24 */ /* 0x001fca000f8e020c */
[----:B------:R-:W-:-:S13]  /*0090*/  ISETP.GT.AND P0, PT, R0, 0x1f, PT ;  /* 0x0000001f0000780c */ /* 0x000fda0003f04270 */
[----:B--2---:R-:W-:Y:S05]  /*00a0*/  @P0 BRA `(.L_x_1) ;  /* 0x0000000000340947 */ /* 0x004fea0003800000 */
[----:B------:R-:W0:Y:S01]  /*00b0*/  LDC.64 R6, c[0x0][0x380] ;  /* 0x0000e000ff067b82 */ /* 0x000e220000000a00 */
[----:B------:R-:W1:Y:S01]  /*00c0*/  LDCU UR4, c[0x0][0x370] ;  /* 0x00006e00ff0477ac */ /* 0x000e620008000800 */
[----:B------:R-:W-:-:S06]  /*00d0*/  HFMA2 R11, -RZ, RZ, 0, 0 ;  /* 0x00000000ff0b7431 */ /* 0x000fcc00000001ff */
[----:B------:R-:W2:Y:S01]  /*00e0*/  LDC.64 R8, c[0x0][0x388] ;  /* 0x0000e200ff087b82 */ /* 0x000ea20000000a00 */
[----:B-1----:R-:W-:-:S07]  /*00f0*/  IMAD R15, R10, UR4, RZ ;  /* 0x000000040a0f7c24 */ /* 0x002fce000f8e02ff */
.L_x_2:
[----:B0-----:R-:W-:-:S04]  /*0100*/  IMAD.WIDE R2, R0, 0x4, R6 ;  /* 0x0000000400027825 */ /* 0x001fc800078e0206 */
[----:B--2---:R-:W-:Y:S02]  /*0110*/  IMAD.WIDE R4, R0, 0x4, R8 ;  /* 0x0000000400047825 */ /* 0x004fe400078e0208 */
[----:B------:R-:W2:Y:S04]  /*0120*/  LDG.E R2, desc[UR6][R2.64] ;  /* 0x0000000602027981 */ /* 0x000ea8000c1e1900 */
[----:B------:R-:W2:Y:S01]  /*0130*/  LDG.E R4, desc[UR6][R4.64] ;  /* 0x0000000604047981 */ /* 0x000ea2000c1e1900 */
[----:B------:R-:W-:-:S05]  /*0140*/  IMAD.IADD R0, R15, 0x1, R0 ;  /* 0x000000010f007824 */ /* 0x000fca00078e0200 */
[----:B------:R-:W-:Y:S01]  /*0150*/  ISETP.GE.AND P0, PT, R0, 0x20, PT ;  /* 0x000000200000780c */ /* 0x000fe20003f06270 */
[----:B--2---:R-:W-:-:S12]  /*0160*/  FFMA R11, R2, R4, R11 ;  /* 0x00000004020b7223 */ /* 0x004fd8000000000b */
[----:B------:R-:W-:Y:S05]  /*0170*/  @!P0 BRA `(.L_x_2) ;  /* 0xfffffffc00e08947 */ /* 0x000fea000383ffff */
.L_x_1:
[----:B------:R-:W-:Y:S05]  /*0180*/  BSYNC.RECONVERGENT B0 ;  /* 0x0000000000007941 */ /* 0x000fea0003800200 */
.L_x_0:
[----:B------:R-:W0:Y:S01]  /*0190*/  S2UR UR5, SR_CgaCtaId ;  /* 0x00000000000579c3 */ /* 0x000e220000008800 */
[----:B------:R-:W-:Y:S01]  /*01a0*/  UMOV UR4, 0x400 ;  /* 0x0000040000047882 */ /* 0x000fe20000000000 */
[----:B------:R-:W-:Y:S02]  /*01b0*/  ISETP.GE.U32.AND P1, PT, R10, 0x2, PT ;  /* 0x000000020a00780c */ /* 0x000fe40003f26070 */
[----:B------:R-:W-:Y:S01]  /*01c0*/  ISETP.NE.AND P0, PT, R12, RZ, PT ;  /* 0x000000ff0c00720c */ /* 0x000fe20003f05270 */
[----:B0-----:R-:W-:-:S06]  /*01d0*/  ULEA UR4, UR5, UR4, 0x18 ;  /* 0x0000000405047291 */ /* 0x001fcc000f8ec0ff */
[----:B------:R-:W-:-:S05]  /*01e0*/  LEA R0, R12, UR4, 0x2 ;  /* 0x000000040c007c11 */ /* 0x000fca000f8e10ff */
[----:B------:R0:W-:Y:S01]  /*01f0*/  STS [R0], R11 ;  /* 0x0000000b00007388 */ /* 0x0001e20000000800 */
[----:B------:R-:W-:Y:S06]  /*0200*/  BAR.SYNC.DEFER_BLOCKING 0x0 ;  /* 0x0000000000007b1d */ /* 0x000fec0000010000 */
[----:B------:R-:W-:Y:S05]  /*0210*/  @!P1 BRA `(.L_x_3) ;  /* 0x00000000002c9947 */ /* 0x000fea0003800000 */
.L_x_4:
[----:B------:R-:W-:-:S04]  /*0220*/  SHF.R.U32.HI R5, RZ, 0x1, R10 ;  /* 0x00000001ff057819 */ /* 0x000fc8000001160a */
[----:B------:R-:W-:-:S13]  /*0230*/  ISETP.GE.U32.AND P1, PT, R12, R5, PT ;  /* 0x000000050c00720c */ /* 0x000fda0003f26070 */
[----:B------:R-:W-:Y:S01]  /*0240*/  @!P1 LEA R2, R5, R0, 0x2 ;  /* 0x0000000005029211 */ /* 0x000fe200078e10ff */
[----:B------:R-:W-:Y:S05]  /*0250*/  @!P1 LDS R3, [R0] ;  /* 0x0000000000039984 */ /* 0x000fea0000000800 */
[----:B------:R-:W1:Y:S02]  /*0260*/  @!P1 LDS R2, [R2] ;  /* 0x0000000002029984 */ /* 0x000e640000000800 */
[----:B-1----:R-:W-:-:S05]  /*0270*/  @!P1 FADD R3, R2, R3 ;  /* 0x0000000302039221 */ /* 0x002fca0000000000 */
[----:B------:R1:W-:Y:S01]  /*0280*/  @!P1 STS [R0], R3 ;  /* 0x0000000300009388 */ /* 0x0003e20000000800 */
[----:B------:R-:W-:Y:S01]  /*0290*/  BAR.SYNC.DEFER_BLOCKING 0x0 ;  /* 0x0000000000007b1d */ /* 0x000fe20000010000 */
[----:B------:R-:W-:Y:S02]  /*02a0*/  ISETP.GT.U32.AND P1, PT, R10, 0x3, PT ;  /* 0x000000030a00780c */ /* 0x000fe40003f24070 */
[----:B------:R-:W-:-:S11]  /*02b0*/  MOV R10, R5 ;  /* 0x00000005000a7202 */ /* 0x000fd60000000f00 */
[----:B-1----:R-:W-:Y:S05]  /*02c0*/  @P1 BRA `(.L_x_4) ;  /* 0xfffffffc00d41947 */ /* 0x002fea000383ffff */
.L_x_3:
[----:B------:R-:W-:Y:S05]  /*02d0*/  @P0 EXIT ;  /* 0x000000000000094d */ /* 0x000fea0003800000 */
[----:B------:R-:W1:Y:S01]  /*02e0*/  S2UR UR5, SR_CgaCtaId ;  /* 0x00000000000579c3 */ /* 0x000e620000008800 */
[----:B------:R-:W-:-:S07]  /*02f0*/  UMOV UR4, 0x400 ;  /* 0x0000040000047882 */ /* 0x000fce0000000000 */
[----:B------:R-:W2:Y:S01]  /*0300*/  LDC.64 R2, c[0x0][0x390] ;  /* 0x0000e400ff027b82 */ /* 0x000ea20000000a00 */
[----:B-1----:R-:W-:Y:S01]  /*0310*/  ULEA UR4, UR5, UR4, 0x18 ;  /* 0x0000000405047291 */ /* 0x002fe2000f8ec0ff */
[----:B--2---:R-:W-:-:S08]  /*0320*/  IMAD.WIDE.U32 R2, R13, 0x4, R2 ;  /* 0x000000040d027825 */ /* 0x004fd000078e0002 */
[----:B------:R-:W1:Y:S04]  /*0330*/  LDS R5, [UR4] ;  /* 0x00000004ff057984 */ /* 0x000e680008000800 */
[----:B-1----:R-:W-:Y:S01]  /*0340*/  STG.E desc[UR6][R2.64], R5 ;  /* 0x0000000502007986 */ /* 0x002fe2000c101906 */
[----:B------:R-:W-:Y:S05]  /*0350*/  EXIT ;  /* 0x000000000000794d */ /* 0x000fea0003800000 */
.L_x_5:
[----:B------:R-:W-:-:S00]  /*0360*/  BRA `(.L_x_5) ;  /* 0xfffffffc00fc7947 */ /* 0x000fc0000383ffff */
[----:B------:R-:W-:-:S00]  /*0370*/  NOP ;  /* 0x0000000000007918 */ /* 0x000fc00000000000 */
        /* <DEDUP_REMOVED lines=8> */
.L_x_6:


//--------------------- .nv.shared._Z3dotPfS_S_   --------------------------
	.section	.nv.shared._Z3dotPfS_S_,"aw",@nobits
	.sectionflags	@""
	.align	4
.nv.shared._Z3dotPfS_S_:
	.zero		2048


//--------------------- .nv.shared.reserved.0     --------------------------
	.section	.nv.shared.reserved.0,"aw",@nobits
	.weak		__nv_reservedSMEM_offset_0_alias
	.size		__nv_reservedSMEM_offset_0_alias, 0, 64
	.other		__nv_reservedSMEM_offset_0_alias,@"STO_CUDA_RESERVED_SHARED STV_DEFAULT"
__nv_reservedSMEM_offset_0_alias:
	.zero		0
	.zero		64


//--------------------- .nv.constant0._Z3dotPfS_S_ --------------------------
	.section	.nv.constant0._Z3dotPfS_S_,"a",@progbits
	.sectionflags	@""
	.align	4
.nv.constant0._Z3dotPfS_S_:
	.zero		920


//--------------------- SYMBOLS --------------------------

	.type		.nv.reservedSmem.offset0,@object
	.size		.nv.reservedSmem.offset0,0x4
	.type		.nv.reservedSmem.cap,@object
	.size		.nv.reservedSmem.cap,0x4
